//
// Generated by NVIDIA NVVM Compiler
//
// Compiler Build ID: CL-36424714
// Cuda compilation tools, release 13.0, V13.0.88
// Based on NVVM 20.0.0
//

.version 9.0
.target sm_100
.address_size 64

	// .globl	_Z16prefixsum_kernelPfS_i
.extern .func  (.param .b32 func_retval0) vprintf
(
	.param .b64 vprintf_param_0,
	.param .b64 vprintf_param_1
)
;
// _ZZ16prefixsum_kernelPfS_iE10sharedData has been demoted
.global .align 1 .b8 $str[41] = {85, 112, 45, 83, 119, 101, 101, 112, 58, 32, 115, 116, 114, 105, 100, 101, 61, 37, 100, 44, 32, 105, 110, 100, 101, 120, 61, 37, 100, 44, 32, 118, 97, 108, 61, 37, 46, 50, 102, 10};
.global .align 1 .b8 $str$1[43] = {68, 111, 119, 110, 45, 83, 119, 101, 101, 112, 58, 32, 115, 116, 114, 105, 100, 101, 61, 37, 100, 44, 32, 105, 110, 100, 101, 120, 61, 37, 100, 44, 32, 118, 97, 108, 61, 37, 46, 50, 102, 10};

.visible .entry _Z16prefixsum_kernelPfS_i(
	.param .u64 .ptr .align 1 _Z16prefixsum_kernelPfS_i_param_0,
	.param .u64 .ptr .align 1 _Z16prefixsum_kernelPfS_i_param_1,
	.param .u32 _Z16prefixsum_kernelPfS_i_param_2
)
{
	.local .align 16 .b8 	__local_depot0[16];
	.reg .b64 	%SP;
	.reg .b64 	%SPL;
	.reg .pred 	%p<11>;
	.reg .b32 	%r<58>;
	.reg .b32 	%f<20>;
	.reg .b64 	%rd<30>;
	.reg .b64 	%fd<6>;
	// demoted variable
	.shared .align 4 .b8 _ZZ16prefixsum_kernelPfS_iE10sharedData[128];
	mov.u64 	%SPL, __local_depot0;
	cvta.local.u64 	%SP, %SPL;
	ld.param.u64 	%rd4, [_Z16prefixsum_kernelPfS_i_param_0];
	ld.param.u64 	%rd5, [_Z16prefixsum_kernelPfS_i_param_1];
	ld.param.u32 	%r12, [_Z16prefixsum_kernelPfS_i_param_2];
	cvta.to.global.u64 	%rd1, %rd5;
	cvta.to.global.u64 	%rd2, %rd4;
	add.u64 	%rd6, %SP, 0;
	add.u64 	%rd3, %SPL, 0;
	mov.u32 	%r1, %tid.x;
	mov.u32 	%r2, %ntid.x;
	mov.u32 	%r13, %ctaid.x;
	mul.lo.s32 	%r14, %r2, %r13;
	shl.b32 	%r15, %r14, 1;
	add.s32 	%r3, %r15, %r1;
	setp.ge.s32 	%p1, %r3, %r12;
	shl.b32 	%r16, %r1, 2;
	mov.u32 	%r17, _ZZ16prefixsum_kernelPfS_iE10sharedData;
	add.s32 	%r4, %r17, %r16;
	@%p1 bra 	$L__BB0_2;
	mul.wide.s32 	%rd7, %r3, 4;
	add.s64 	%rd8, %rd2, %rd7;
	ld.global.f32 	%f1, [%rd8];
	st.shared.f32 	[%r4], %f1;
	bra.uni 	$L__BB0_3;
$L__BB0_2:
	mov.b32 	%r18, 0;
	st.shared.u32 	[%r4], %r18;
$L__BB0_3:
	add.s32 	%r5, %r3, %r2;
	setp.ge.u32 	%p2, %r5, %r12;
	shl.b32 	%r19, %r2, 2;
	add.s32 	%r6, %r4, %r19;
	@%p2 bra 	$L__BB0_5;
	mul.wide.u32 	%rd9, %r5, 4;
	add.s64 	%rd10, %rd2, %rd9;
	ld.global.f32 	%f2, [%rd10];
	st.shared.f32 	[%r6], %f2;
	bra.uni 	$L__BB0_6;
$L__BB0_5:
	mov.b32 	%r20, 0;
	st.shared.u32 	[%r6], %r20;
$L__BB0_6:
	bar.sync 	0;
	add.s32 	%r7, %r1, 1;
	mov.b32 	%r57, 1;
	mov.u64 	%rd11, $str;
$L__BB0_7:
	bar.sync 	0;
	mul.lo.s32 	%r9, %r57, %r7;
	setp.gt.u32 	%p3, %r9, 16;
	@%p3 bra 	$L__BB0_9;
	shl.b32 	%r22, %r9, 1;
	add.s32 	%r23, %r22, -1;
	sub.s32 	%r24, %r22, %r57;
	shl.b32 	%r25, %r24, 2;
	add.s32 	%r27, %r17, %r25;
	ld.shared.f32 	%f3, [%r27+-4];
	shl.b32 	%r28, %r57, 2;
	add.s32 	%r29, %r27, %r28;
	ld.shared.f32 	%f4, [%r29+-4];
	add.f32 	%f5, %f3, %f4;
	st.shared.f32 	[%r29+-4], %f5;
	cvt.f64.f32 	%fd1, %f5;
	st.local.v2.u32 	[%rd3], {%r57, %r23};
	st.local.f64 	[%rd3+8], %fd1;
	cvta.global.u64 	%rd12, %rd11;
	{ // callseq 0, 0
	.param .b64 param0;
	st.param.b64 	[param0], %rd12;
	.param .b64 param1;
	st.param.b64 	[param1], %rd6;
	.param .b32 retval0;
	call.uni (retval0), 
	vprintf, 
	(
	param0, 
	param1
	);
	ld.param.b32 	%r30, [retval0];
	} // callseq 0
$L__BB0_9:
	shl.b32 	%r57, %r57, 1;
	setp.le.u32 	%p4, %r57, %r2;
	@%p4 bra 	$L__BB0_7;
	bar.sync 	0;
	shl.b32 	%r11, %r7, 1;
	bar.sync 	0;
	setp.ne.s32 	%p5, %r1, 0;
	@%p5 bra 	$L__BB0_12;
	ld.shared.f32 	%f6, [_ZZ16prefixsum_kernelPfS_iE10sharedData+60];
	ld.shared.f32 	%f7, [_ZZ16prefixsum_kernelPfS_iE10sharedData+92];
	add.f32 	%f8, %f6, %f7;
	st.shared.f32 	[_ZZ16prefixsum_kernelPfS_iE10sharedData+92], %f8;
	cvt.f64.f32 	%fd2, %f8;
	mov.b32 	%r32, 23;
	mov.b32 	%r33, 8;
	st.local.v2.u32 	[%rd3], {%r33, %r32};
	st.local.f64 	[%rd3+8], %fd2;
	mov.u64 	%rd14, $str$1;
	cvta.global.u64 	%rd15, %rd14;
	{ // callseq 1, 0
	.param .b64 param0;
	st.param.b64 	[param0], %rd15;
	.param .b64 param1;
	st.param.b64 	[param1], %rd6;
	.param .b32 retval0;
	call.uni (retval0), 
	vprintf, 
	(
	param0, 
	param1
	);
	ld.param.b32 	%r34, [retval0];
	} // callseq 1
$L__BB0_12:
	bar.sync 	0;
	setp.gt.u32 	%p6, %r1, 2;
	@%p6 bra 	$L__BB0_14;
	shl.b32 	%r36, %r11, 2;
	or.b32  	%r37, %r36, 3;
	shl.b32 	%r38, %r11, 4;
	add.s32 	%r40, %r17, %r38;
	ld.shared.f32 	%f9, [%r40+-4];
	ld.shared.f32 	%f10, [%r40+12];
	add.f32 	%f11, %f9, %f10;
	st.shared.f32 	[%r40+12], %f11;
	cvt.f64.f32 	%fd3, %f11;
	mov.b32 	%r41, 4;
	st.local.v2.u32 	[%rd3], {%r41, %r37};
	st.local.f64 	[%rd3+8], %fd3;
	mov.u64 	%rd17, $str$1;
	cvta.global.u64 	%rd18, %rd17;
	{ // callseq 2, 0
	.param .b64 param0;
	st.param.b64 	[param0], %rd18;
	.param .b64 param1;
	st.param.b64 	[param1], %rd6;
	.param .b32 retval0;
	call.uni (retval0), 
	vprintf, 
	(
	param0, 
	param1
	);
	ld.param.b32 	%r42, [retval0];
	} // callseq 2
$L__BB0_14:
	bar.sync 	0;
	setp.gt.u32 	%p7, %r1, 6;
	@%p7 bra 	$L__BB0_16;
	shl.b32 	%r44, %r11, 1;
	or.b32  	%r45, %r44, 1;
	shl.b32 	%r46, %r11, 3;
	add.s32 	%r48, %r17, %r46;
	ld.shared.f32 	%f12, [%r48+-4];
	ld.shared.f32 	%f13, [%r48+4];
	add.f32 	%f14, %f12, %f13;
	st.shared.f32 	[%r48+4], %f14;
	cvt.f64.f32 	%fd4, %f14;
	mov.b32 	%r49, 2;
	st.local.v2.u32 	[%rd3], {%r49, %r45};
	st.local.f64 	[%rd3+8], %fd4;
	mov.u64 	%rd20, $str$1;
	cvta.global.u64 	%rd21, %rd20;
	{ // callseq 3, 0
	.param .b64 param0;
	st.param.b64 	[param0], %rd21;
	.param .b64 param1;
	st.param.b64 	[param1], %rd6;
	.param .b32 retval0;
	call.uni (retval0), 
	vprintf, 
	(
	param0, 
	param1
	);
	ld.param.b32 	%r50, [retval0];
	} // callseq 3
$L__BB0_16:
	bar.sync 	0;
	setp.gt.u32 	%p8, %r1, 14;
	@%p8 bra 	$L__BB0_18;
	add.s32 	%r53, %r4, %r16;
	ld.shared.f32 	%f15, [%r53+4];
	ld.shared.f32 	%f16, [%r53+8];
	add.f32 	%f17, %f15, %f16;
	st.shared.f32 	[%r53+8], %f17;
	cvt.f64.f32 	%fd5, %f17;
	mov.b32 	%r54, 1;
	st.local.v2.u32 	[%rd3], {%r54, %r11};
	st.local.f64 	[%rd3+8], %fd5;
	mov.u64 	%rd23, $str$1;
	cvta.global.u64 	%rd24, %rd23;
	{ // callseq 4, 0
	.param .b64 param0;
	st.param.b64 	[param0], %rd24;
	.param .b64 param1;
	st.param.b64 	[param1], %rd6;
	.param .b32 retval0;
	call.uni (retval0), 
	vprintf, 
	(
	param0, 
	param1
	);
	ld.param.b32 	%r55, [retval0];
	} // callseq 4
$L__BB0_18:
	setp.ge.s32 	%p9, %r3, %r12;
	bar.sync 	0;
	@%p9 bra 	$L__BB0_20;
	ld.shared.f32 	%f18, [%r4];
	mul.wide.s32 	%rd26, %r3, 4;
	add.s64 	%rd27, %rd1, %rd26;
	st.global.f32 	[%rd27], %f18;
$L__BB0_20:
	setp.ge.u32 	%p10, %r5, %r12;
	@%p10 bra 	$L__BB0_22;
	ld.shared.f32 	%f19, [%r6];
	mul.wide.u32 	%rd28, %r5, 4;
	add.s64 	%rd29, %rd1, %rd28;
	st.global.f32 	[%rd29], %f19;
$L__BB0_22:
	bar.sync 	0;
	ret;

}


// ===== COMPILED SASS (sm_100) =====

	.target	sm_100

	.elftype	@"ET_EXEC"


//--------------------- .note.nv.tkinfo           --------------------------
	.section	.note.nv.tkinfo,"",@"SHT_NOTE"
	.sectionflags	@"SHF_NOTE_NV_TKINFO"
	.tkinfo
        /*0018*/ 	.word	0x00000002
        /*0030*/ 	.string	""
        /*0030*/ 	.string	"ptxas"
        /*0030*/ 	.string	"Cuda compilation tools, release 13.0, V13.0.88"
        /*0030*/ 	.string	"Build cuda_13.0.r13.0/compiler.36424714_0"
        /*0030*/ 	.string	"-arch sm_100 -m 64 "



//--------------------- .note.nv.cuinfo           --------------------------
	.section	.note.nv.cuinfo,"",@"SHT_NOTE"
	.sectionflags	@"SHF_NOTE_NV_CUINFO"
        /*0018*/ 	.short	0x0002
        /*001a*/ 	.short	0x0064
        /*001c*/ 	.short	0x0082
	.zero		2


//--------------------- .nv.info                  --------------------------
	.section	.nv.info,"",@"SHT_CUDA_INFO"
	.align	4


	//----- nvinfo : EIATTR_REGCOUNT
	.align		4
        /*0000*/ 	.byte	0x04, 0x2f
        /*0002*/ 	.short	(.L_3 - .L_2)
	.align		4
.L_2:
        /*0004*/ 	.word	index@(_Z16prefixsum_kernelPfS_i)
        /*0008*/ 	.word	0x00000020


	//----- nvinfo : EIATTR_FRAME_SIZE
	.align		4
.L_3:
        /*000c*/ 	.byte	0x04, 0x11
        /*000e*/ 	.short	(.L_5 - .L_4)
	.align		4
.L_4:
        /*0010*/ 	.word	index@(_Z16prefixsum_kernelPfS_i)
        /*0014*/ 	.word	0x00000010


	//----- nvinfo : EIATTR_MIN_STACK_SIZE
	.align		4
.L_5:
        /*0018*/ 	.byte	0x04, 0x12
        /*001a*/ 	.short	(.L_7 - .L_6)
	.align		4
.L_6:
        /*001c*/ 	.word	index@(_Z16prefixsum_kernelPfS_i)
        /*0020*/ 	.word	0x00000010
.L_7:


//--------------------- .nv.compat                --------------------------
	.section	.nv.compat,"",@"SHT_CUDA_COMPAT_INFO"
	.align	4
        /*0000*/ 	.byte	0x02, 0x09, 0x00, 0x00, 0x02, 0x02, 0x01, 0x00, 0x02, 0x05, 0x05, 0x00, 0x03, 0x07, 0x01, 0x01
        /*0010*/ 	.byte	0x02, 0x03, 0x00, 0x00, 0x02, 0x06, 0x01, 0x00, 0x04, 0x0b, 0x08, 0x00, 0x09, 0x00, 0x00, 0x00
        /*0020*/ 	.byte	0x00, 0x00, 0x00, 0x00


//--------------------- .nv.info._Z16prefixsum_kernelPfS_i --------------------------
	.section	.nv.info._Z16prefixsum_kernelPfS_i,"",@"SHT_CUDA_INFO"
	.sectionflags	@""
	.align	4


	//----- nvinfo : EIATTR_CUDA_API_VERSION
	.align		4
        /*0000*/ 	.byte	0x04, 0x37
        /*0002*/ 	.short	(.L_9 - .L_8)
.L_8:
        /*0004*/ 	.word	0x00000082


	//----- nvinfo : EIATTR_KPARAM_INFO
	.align		4
.L_9:
        /*0008*/ 	.byte	0x04, 0x17
        /*000a*/ 	.short	(.L_11 - .L_10)
.L_10:
        /*000c*/ 	.word	0x00000000
        /*0010*/ 	.short	0x0002
        /*0012*/ 	.short	0x0010
        /*0014*/ 	.byte	0x00, 0xf0, 0x11, 0x00


	//----- nvinfo : EIATTR_KPARAM_INFO
	.align		4
.L_11:
        /*0018*/ 	.byte	0x04, 0x17
        /*001a*/ 	.short	(.L_13 - .L_12)
.L_12:
        /*001c*/ 	.word	0x00000000
        /*0020*/ 	.short	0x0001
        /*0022*/ 	.short	0x0008
        /*0024*/ 	.byte	0x00, 0xf5, 0x21, 0x00


	//----- nvinfo : EIATTR_KPARAM_INFO
	.align		4
.L_13:
        /*0028*/ 	.byte	0x04, 0x17
        /*002a*/ 	.short	(.L_15 - .L_14)
.L_14:
        /*002c*/ 	.word	0x00000000
        /*0030*/ 	.short	0x0000
        /*0032*/ 	.short	0x0000
        /*0034*/ 	.byte	0x00, 0xf5, 0x21, 0x00


	//----- nvinfo : EIATTR_SPARSE_MMA_MASK
	.align		4
.L_15:
        /*0038*/ 	.byte	0x03, 0x50
        /*003a*/ 	.short	0x0000


	//----- nvinfo : EIATTR_MAXREG_COUNT
	.align		4
        /*003c*/ 	.byte	0x03, 0x1b
        /*003e*/ 	.short	0x00ff


	//----- nvinfo : EIATTR_NUM_BARRIERS
	.align		4
        /*0040*/ 	.byte	0x02, 0x4c
        /*0042*/ 	.byte	0x01
	.zero		1


	//----- nvinfo : EIATTR_EXTERNS
	.align		4
        /*0044*/ 	.byte	0x04, 0x0f
        /*0046*/ 	.short	(.L_17 - .L_16)


	//   ....[0]....
	.align		4
.L_16:
        /*0048*/ 	.word	index@(vprintf)


	//----- nvinfo : EIATTR_MERCURY_ISA_VERSION
	.align		4
.L_17:
        /*004c*/ 	.byte	0x03, 0x5f
        /*004e*/ 	.short	0x0101


	//----- nvinfo : EIATTR_VRC_CTA_INIT_COUNT
	.align		4
        /*0050*/ 	.byte	0x02, 0x4a
	.zero		1
	.zero		1


	//----- nvinfo : EIATTR_SYSCALL_OFFSETS
	.align		4
        /*0054*/ 	.byte	0x04, 0x46
        /*0056*/ 	.short	(.L_19 - .L_18)


	//   ....[0]....
.L_18:
        /*0058*/ 	.word	0x000003c0


	//   ....[1]....
        /*005c*/ 	.word	0x000005c0


	//   ....[2]....
        /*0060*/ 	.word	0x00000730


	//   ....[3]....
        /*0064*/ 	.word	0x000008a0


	//   ....[4]....
        /*0068*/ 	.word	0x00000a00


	//----- nvinfo : EIATTR_EXIT_INSTR_OFFSETS
	.align		4
.L_19:
        /*006c*/ 	.byte	0x04, 0x1c
        /*006e*/ 	.short	(.L_21 - .L_20)


	//   ....[0]....
.L_20:
        /*0070*/ 	.word	0x00000b00


	//----- nvinfo : EIATTR_CRS_STACK_SIZE
	.align		4
.L_21:
        /*0074*/ 	.byte	0x04, 0x1e
        /*0076*/ 	.short	(.L_23 - .L_22)
.L_22:
        /*0078*/ 	.word	0x00000000


	//----- nvinfo : EIATTR_CBANK_PARAM_SIZE
	.align		4
.L_23:
        /*007c*/ 	.byte	0x03, 0x19
        /*007e*/ 	.short	0x0014


	//----- nvinfo : EIATTR_PARAM_CBANK
	.align		4
        /*0080*/ 	.byte	0x04, 0x0a
        /*0082*/ 	.short	(.L_25 - .L_24)
	.align		4
.L_24:
        /*0084*/ 	.word	index@(.nv.constant0._Z16prefixsum_kernelPfS_i)
        /*0088*/ 	.short	0x0380
        /*008a*/ 	.short	0x0014


	//----- nvinfo : EIATTR_SW_WAR
	.align		4
.L_25:
        /*008c*/ 	.byte	0x04, 0x36
        /*008e*/ 	.short	(.L_27 - .L_26)
.L_26:
        /*0090*/ 	.word	0x00000008
.L_27:


//--------------------- .nv.callgraph             --------------------------
	.section	.nv.callgraph,"",@"SHT_CUDA_CALLGRAPH"
	.align	4
	.sectionentsize	8
	.align		4
        /*0000*/ 	.word	0x00000000
	.align		4
        /*0004*/ 	.word	0xffffffff
	.align		4
        /*0008*/ 	.word	index@(_Z16prefixsum_kernelPfS_i)
	.align		4
        /*000c*/ 	.word	index@(vprintf)
	.align		4
        /*0010*/ 	.word	0x00000000
	.align		4
        /*0014*/ 	.word	0xfffffffe
	.align		4
        /*0018*/ 	.word	0x00000000
	.align		4
        /*001c*/ 	.word	0xfffffffd
	.align		4
        /*0020*/ 	.word	0x00000000
	.align		4
        /*0024*/ 	.word	0xfffffffc


//--------------------- .nv.constant4             --------------------------
	.section	.nv.constant4,"a",@progbits
	.align	8
	.align		8
.nv.constant4:
        /*0000*/ 	.dword	vprintf
	.align		8
        /*0008*/ 	.dword	$str
	.align		8
        /*0010*/ 	.dword	$str$1


//--------------------- .text._Z16prefixsum_kernelPfS_i --------------------------
	.section	.text._Z16prefixsum_kernelPfS_i,"ax",@progbits
	.align	128
        .global         _Z16prefixsum_kernelPfS_i
        .type           _Z16prefixsum_kernelPfS_i,@function
        .size           _Z16prefixsum_kernelPfS_i,(.L_x_8 - _Z16prefixsum_kernelPfS_i)
        .other          _Z16prefixsum_kernelPfS_i,@"STO_CUDA_ENTRY STV_DEFAULT"
_Z16prefixsum_kernelPfS_i:
.text._Z16prefixsum_kernelPfS_i:
[----:B------:R-:W0:Y:S01]  /*0000*/  LDC R1, c[0x0][0x37c] ;  /* 0x0000df00ff017b82 */ /* 0x000e220000000800 */
[----:B------:R-:W1:Y:S01]  /*0010*/  S2R R27, SR_TID.X ;  /* 0x00000000001b7919 */ /* 0x000e620000002100 */
[----:B------:R-:W2:Y:S06]  /*0020*/  LDCU UR6, c[0x0][0x2fc] ;  /* 0x00005f80ff0677ac */ /* 0x000eac0008000800 */
[----:B------:R-:W3:Y:S01]  /*0030*/  S2UR UR4, SR_CTAID.X ;  /* 0x00000000000479c3 */ /* 0x000ee20000002500 */
[----:B0-----:R-:W-:Y:S01]  /*0040*/  VIADD R1, R1, 0xfffffff0 ;  /* 0xfffffff001017836 */ /* 0x001fe20000000000 */
[----:B------:R-:W0:Y:S01]  /*0050*/  LDCU UR5, c[0x0][0x390] ;  /* 0x00007200ff0577ac */ /* 0x000e220008000800 */
[----:B------:R-:W4:Y:S05]  /*0060*/  LDCU.64 UR36, c[0x0][0x358] ;  /* 0x00006b00ff2477ac */ /* 0x000f2a0008000a00 */
[----:B------:R-:W3:Y:S02]  /*0070*/  LDC R25, c[0x0][0x360] ;  /* 0x0000d800ff197b82 */ /* 0x000ee40000000800 */
[----:B---3--:R-:W-:-:S04]  /*0080*/  IMAD R24, R25, UR4, RZ ;  /* 0x0000000419187c24 */ /* 0x008fc8000f8e02ff */
[----:B-1----:R-:W-:-:S05]  /*0090*/  IMAD R24, R24, 0x2, R27 ;  /* 0x0000000218187824 */ /* 0x002fca00078e021b */
[C---:B------:R-:W-:Y:S02]  /*00a0*/  IADD3 R23, PT, PT, R24.reuse, R25, RZ ;  /* 0x0000001918177210 */ /* 0x040fe40007ffe0ff */
[----:B0-----:R-:W-:Y:S02]  /*00b0*/  ISETP.GE.AND P0, PT, R24, UR5, PT ;  /* 0x0000000518007c0c */ /* 0x001fe4000bf06270 */
[----:B------:R-:W-:-:S11]  /*00c0*/  ISETP.GE.U32.AND P1, PT, R23, UR5, PT ;  /* 0x0000000517007c0c */ /* 0x000fd6000bf26070 */
[----:B------:R-:W0:Y:S08]  /*00d0*/  @!P0 LDC.64 R2, c[0x0][0x380] ;  /* 0x0000e000ff028b82 */ /* 0x000e300000000a00 */
[----:B------:R-:W1:Y:S01]  /*00e0*/  @!P1 LDC.64 R4, c[0x0][0x380] ;  /* 0x0000e000ff049b82 */ /* 0x000e620000000a00 */
[----:B0-----:R-:W-:-:S06]  /*00f0*/  @!P0 IMAD.WIDE R2, R24, 0x4, R2 ;  /* 0x0000000418028825 */ /* 0x001fcc00078e0202 */
[----:B----4-:R0:W3:Y:S01]  /*0100*/  @!P0 LDG.E R3, desc[UR36][R2.64] ;  /* 0x0000002402038981 */ /* 0x0100e2000c1e1900 */
[----:B-1----:R-:W-:-:S06]  /*0110*/  @!P1 IMAD.WIDE.U32 R4, R23, 0x4, R4 ;  /* 0x0000000417049825 */ /* 0x002fcc00078e0004 */
[----:B------:R-:W4:Y:S01]  /*0120*/  @!P1 LDG.E R5, desc[UR36][R4.64] ;  /* 0x0000002404059981 */ /* 0x000f22000c1e1900 */
[----:B------:R-:W1:Y:S01]  /*0130*/  S2UR UR5, SR_CgaCtaId ;  /* 0x00000000000579c3 */ /* 0x000e620000008800 */
[----:B------:R-:W-:Y:S02]  /*0140*/  UMOV UR4, 0x400 ;  /* 0x0000040000047882 */ /* 0x000fe40000000000 */
[----:B-1----:R-:W-:-:S06]  /*0150*/  ULEA UR4, UR5, UR4, 0x18 ;  /* 0x0000000405047291 */ /* 0x002fcc000f8ec0ff */
[----:B------:R-:W-:-:S04]  /*0160*/  IMAD.U32 R16, RZ, RZ, UR4 ;  /* 0x00000004ff107e24 */ /* 0x000fc8000f8e00ff */
[----:B------:R-:W-:-:S05]  /*0170*/  IMAD R22, R27, 0x4, R16 ;  /* 0x000000041b167824 */ /* 0x000fca00078e0210 */
[----:B------:R-:W-:Y:S01]  /*0180*/  LEA R0, R25, R22, 0x2 ;  /* 0x0000001619007211 */ /* 0x000fe200078e10ff */
[----:B------:R-:W1:Y:S01]  /*0190*/  LDCU UR4, c[0x0][0x2f8] ;  /* 0x00005f00ff0477ac */ /* 0x000e620008000800 */
[----:B0-----:R-:W-:Y:S02]  /*01a0*/  IMAD.MOV.U32 R2, RZ, RZ, 0x1 ;  /* 0x00000001ff027424 */ /* 0x001fe400078e00ff */
[----:B------:R-:W-:Y:S01]  /*01b0*/  VIADD R29, R27, 0x1 ;  /* 0x000000011b1d7836 */ /* 0x000fe20000000000 */
[----:B---3--:R0:W-:Y:S04]  /*01c0*/  @!P0 STS [R22], R3 ;  /* 0x0000000316008388 */ /* 0x0081e80000000800 */
[----:B------:R0:W-:Y:S04]  /*01d0*/  @P0 STS [R22], RZ ;  /* 0x000000ff16000388 */ /* 0x0001e80000000800 */
[----:B----4-:R0:W-:Y:S04]  /*01e0*/  @!P1 STS [R0], R5 ;  /* 0x0000000500009388 */ /* 0x0101e80000000800 */
[----:B------:R0:W-:Y:S01]  /*01f0*/  @P1 STS [R0], RZ ;  /* 0x000000ff00001388 */ /* 0x0001e20000000800 */
[----:B------:R-:W-:Y:S01]  /*0200*/  BAR.SYNC.DEFER_BLOCKING 0x0 ;  /* 0x0000000000007b1d */ /* 0x000fe20000010000 */
[----:B-1----:R-:W-:-:S04]  /*0210*/  IADD3 R18, P0, PT, R1, UR4, RZ ;  /* 0x0000000401127c10 */ /* 0x002fc8000ff1e0ff */
[----:B--2---:R-:W-:-:S09]  /*0220*/  IADD3.X R19, PT, PT, RZ, UR6, RZ, P0, !PT ;  /* 0x00000006ff137c10 */ /* 0x004fd200087fe4ff */
.L_x_2:
[----:B------:R-:W-:Y:S01]  /*0230*/  IMAD R7, R29, R2, RZ ;  /* 0x000000021d077224 */ /* 0x000fe200078e02ff */
[----:B------:R-:W-:Y:S05]  /*0240*/  WARPSYNC.ALL ;  /* 0x0000000000007948 */ /* 0x000fea0003800000 */
[----:B------:R-:W-:Y:S01]  /*0250*/  BAR.SYNC.DEFER_BLOCKING 0x0 ;  /* 0x0000000000007b1d */ /* 0x000fe20000010000 */
[----:B------:R-:W-:-:S05]  /*0260*/  ISETP.GT.U32.AND P0, PT, R7, 0x10, PT ;  /* 0x000000100700780c */ /* 0x000fca0003f04070 */
[----:B------:R-:W-:Y:S08]  /*0270*/  BSSY.RECONVERGENT B6, `(.L_x_0) ;  /* 0x0000016000067945 */ /* 0x000ff00003800200 */
[----:B------:R-:W-:Y:S05]  /*0280*/  @P0 BRA `(.L_x_1) ;  /* 0x0000000000500947 */ /* 0x000fea0003800000 */
[----:B0-----:R-:W-:Y:S01]  /*0290*/  IMAD R3, R7, 0x2, -R2 ;  /* 0x0000000207037824 */ /* 0x001fe200078e0a02 */
[----:B------:R-:W-:Y:S01]  /*02a0*/  MOV R8, 0x0 ;  /* 0x0000000000087802 */ /* 0x000fe20000000f00 */
[----:B------:R-:W0:Y:S01]  /*02b0*/  LDCU.64 UR4, c[0x4][0x8] ;  /* 0x01000100ff0477ac */ /* 0x000e220008000a00 */
[----:B------:R-:W-:Y:S01]  /*02c0*/  MOV R6, R18 ;  /* 0x0000001200067202 */ /* 0x000fe20000000f00 */
[----:B------:R-:W-:Y:S01]  /*02d0*/  IMAD R5, R3, 0x4, R16 ;  /* 0x0000000403057824 */ /* 0x000fe200078e0210 */
[----:B------:R-:W-:Y:S01]  /*02e0*/  LEA R3, R7, 0xffffffff, 0x1 ;  /* 0xffffffff07037811 */ /* 0x000fe200078e08ff */
[----:B------:R-:W-:Y:S01]  /*02f0*/  IMAD.MOV.U32 R7, RZ, RZ, R19 ;  /* 0x000000ffff077224 */ /* 0x000fe200078e0013 */
[----:B------:R-:W1:Y:S02]  /*0300*/  LDC.64 R8, c[0x4][R8] ;  /* 0x0100000008087b82 */ /* 0x000e640000000a00 */
[----:B------:R-:W-:Y:S01]  /*0310*/  LEA R0, R2, R5, 0x2 ;  /* 0x0000000502007211 */ /* 0x000fe200078e10ff */
[----:B------:R0:W-:Y:S04]  /*0320*/  LDS R13, [R5+-0x4] ;  /* 0xfffffc00050d7984 */ /* 0x0001e80000000800 */
[----:B------:R-:W2:Y:S04]  /*0330*/  LDS R4, [R0+-0x4] ;  /* 0xfffffc0000047984 */ /* 0x000ea80000000800 */
[----:B------:R3:W-:Y:S01]  /*0340*/  STL.64 [R1], R2 ;  /* 0x0000000201007387 */ /* 0x0007e20000100a00 */
[----:B0-----:R-:W-:-:S02]  /*0350*/  IMAD.U32 R5, RZ, RZ, UR5 ;  /* 0x00000005ff057e24 */ /* 0x001fc4000f8e00ff */
[----:B--2---:R-:W-:Y:S01]  /*0360*/  FADD R13, R13, R4 ;  /* 0x000000040d0d7221 */ /* 0x004fe20000000000 */
[----:B------:R-:W-:-:S03]  /*0370*/  IMAD.U32 R4, RZ, RZ, UR4 ;  /* 0x00000004ff047e24 */ /* 0x000fc6000f8e00ff */
[----:B------:R-:W0:Y:S01]  /*0380*/  F2F.F64.F32 R10, R13 ;  /* 0x0000000d000a7310 */ /* 0x000e220000201800 */
[----:B------:R3:W-:Y:S04]  /*0390*/  STS [R0+-0x4], R13 ;  /* 0xfffffc0d00007388 */ /* 0x0007e80000000800 */
[----:B01----:R3:W-:Y:S02]  /*03a0*/  STL.64 [R1+0x8], R10 ;  /* 0x0000080a01007387 */ /* 0x0037e40000100a00 */
[----:B------:R-:W-:-:S07]  /*03b0*/  LEPC R20, `(.L_x_1) ;  /* 0x000000001014794e */ /* 0x000fce0000000000 */
[----:B---3--:R-:W-:Y:S05]  /*03c0*/  CALL.ABS.NOINC R8 ;  /* 0x0000000008007343 */ /* 0x008fea0003c00000 */
.L_x_1:
[----:B------:R-:W-:Y:S05]  /*03d0*/  BSYNC.RECONVERGENT B6 ;  /* 0x0000000000067941 */ /* 0x000fea0003800200 */
.L_x_0:
[----:B------:R-:W-:-:S05]  /*03e0*/  IMAD.SHL.U32 R2, R2, 0x2, RZ ;  /* 0x0000000202027824 */ /* 0x000fca00078e00ff */
[----:B------:R-:W-:-:S13]  /*03f0*/  ISETP.GT.U32.AND P0, PT, R2, R25, PT ;  /* 0x000000190200720c */ /* 0x000fda0003f04070 */
[----:B------:R-:W-:Y:S05]  /*0400*/  @!P0 BRA `(.L_x_2) ;  /* 0xfffffffc00888947 */ /* 0x000fea000383ffff */
[----:B------:R-:W-:Y:S05]  /*0410*/  WARPSYNC.ALL ;  /* 0x0000000000007948 */ /* 0x000fea0003800000 */
[----:B------:R-:W-:Y:S08]  /*0420*/  BAR.SYNC.DEFER_BLOCKING 0x0 ;  /* 0x0000000000007b1d */ /* 0x000ff00000010000 */
[----:B------:R-:W-:Y:S01]  /*0430*/  BAR.SYNC.DEFER_BLOCKING 0x0 ;  /* 0x0000000000007b1d */ /* 0x000fe20000010000 */
[----:B------:R-:W-:-:S02]  /*0440*/  ISETP.NE.AND P0, PT, R27, RZ, PT ;  /* 0x000000ff1b00720c */ /* 0x000fc40003f05270 */
[----:B------:R-:W-:-:S11]  /*0450*/  SHF.L.U32 R17, R29, 0x1, RZ ;  /* 0x000000011d117819 */ /* 0x000fd600000006ff */
[----:B------:R-:W-:Y:S05]  /*0460*/  @P0 BRA `(.L_x_3) ;  /* 0x0000000000580947 */ /* 0x000fea0003800000 */
[----:B------:R-:W1:Y:S01]  /*0470*/  S2UR UR5, SR_CgaCtaId ;  /* 0x00000000000579c3 */ /* 0x000e620000008800 */
[----:B------:R-:W-:Y:S01]  /*0480*/  UMOV UR4, 0x400 ;  /* 0x0000040000047882 */ /* 0x000fe20000000000 */
[----:B------:R-:W-:Y:S01]  /*0490*/  HFMA2 R13, -RZ, RZ, 0, 1.370906829833984375e-06 ;  /* 0x00000017ff0d7431 */ /* 0x000fe200000001ff */
[----:B------:R-:W-:Y:S01]  /*04a0*/  MOV R2, 0x0 ;  /* 0x0000000000027802 */ /* 0x000fe20000000f00 */
[----:B------:R-:W-:Y:S01]  /*04b0*/  IMAD.MOV.U32 R12, RZ, RZ, 0x8 ;  /* 0x00000008ff0c7424 */ /* 0x000fe200078e00ff */
[----:B------:R-:W-:Y:S01]  /*04c0*/  MOV R6, R18 ;  /* 0x0000001200067202 */ /* 0x000fe20000000f00 */
[----:B------:R-:W-:-:S03]  /*04d0*/  IMAD.MOV.U32 R7, RZ, RZ, R19 ;  /* 0x000000ffff077224 */ /* 0x000fc600078e0013 */
[----:B------:R-:W-:Y:S01]  /*04e0*/  STL.64 [R1], R12 ;  /* 0x0000000c01007387 */ /* 0x000fe20000100a00 */
[----:B0-----:R-:W0:Y:S01]  /*04f0*/  LDC.64 R2, c[0x4][R2] ;  /* 0x0100000002027b82 */ /* 0x001e220000000a00 */
[----:B-1----:R-:W-:-:S06]  /*0500*/  ULEA UR4, UR5, UR4, 0x18 ;  /* 0x0000000405047291 */ /* 0x002fcc000f8ec0ff */
[----:B------:R-:W-:-:S05]  /*0510*/  IMAD.U32 R16, RZ, RZ, UR4 ;  /* 0x00000004ff107e24 */ /* 0x000fca000f8e00ff */
[----:B------:R-:W-:Y:S01]  /*0520*/  LDS R9, [R16+0x3c] ;  /* 0x00003c0010097984 */ /* 0x000fe20000000800 */
[----:B------:R-:W1:Y:S03]  /*0530*/  LDCU.64 UR4, c[0x4][0x10] ;  /* 0x01000200ff0477ac */ /* 0x000e660008000a00 */
[----:B------:R-:W2:Y:S01]  /*0540*/  LDS R0, [R16+0x5c] ;  /* 0x00005c0010007984 */ /* 0x000ea20000000800 */
[----:B-1----:R-:W-:Y:S02]  /*0550*/  IMAD.U32 R4, RZ, RZ, UR4 ;  /* 0x00000004ff047e24 */ /* 0x002fe4000f8e00ff */
[----:B------:R-:W-:Y:S02]  /*0560*/  IMAD.U32 R5, RZ, RZ, UR5 ;  /* 0x00000005ff057e24 */ /* 0x000fe4000f8e00ff */
[----:B--2---:R-:W-:-:S04]  /*0570*/  FADD R9, R9, R0 ;  /* 0x0000000009097221 */ /* 0x004fc80000000000 */
[----:B------:R-:W1:Y:S01]  /*0580*/  F2F.F64.F32 R10, R9 ;  /* 0x00000009000a7310 */ /* 0x000e620000201800 */
[----:B------:R2:W-:Y:S04]  /*0590*/  STS [R16+0x5c], R9 ;  /* 0x00005c0910007388 */ /* 0x0005e80000000800 */
[----:B01----:R2:W-:Y:S02]  /*05a0*/  STL.64 [R1+0x8], R10 ;  /* 0x0000080a01007387 */ /* 0x0035e40000100a00 */
[----:B------:R-:W-:-:S07]  /*05b0*/  LEPC R20, `(.L_x_3) ;  /* 0x000000001014794e */ /* 0x000fce0000000000 */
[----:B--2---:R-:W-:Y:S05]  /*05c0*/  CALL.ABS.NOINC R2 ;  /* 0x0000000002007343 */ /* 0x004fea0003c00000 */
.L_x_3:
[----:B------:R-:W-:Y:S01]  /*05d0*/  ISETP.GT.U32.AND P0, PT, R27, 0x2, PT ;  /* 0x000000021b00780c */ /* 0x000fe20003f04070 */
[----:B------:R-:W-:Y:S05]  /*05e0*/  WARPSYNC.ALL ;  /* 0x0000000000007948 */ /* 0x000fea0003800000 */
[----:B------:R-:W-:Y:S07]  /*05f0*/  BAR.SYNC.DEFER_BLOCKING 0x0 ;  /* 0x0000000000007b1d */ /* 0x000fee0000010000 */
[----:B------:R-:W-:Y:S05]  /*0600*/  @P0 BRA `(.L_x_4) ;  /* 0x00000000004c0947 */ /* 0x000fea0003800000 */
[----:B------:R-:W-:Y:S02]  /*0610*/  IMAD R13, R27, 0x20, R16 ;  /* 0x000000201b0d7824 */ /* 0x000fe400078e0210 */
[----:B------:R-:W-:Y:S01]  /*0620*/  HFMA2 R10, -RZ, RZ, 0, 2.384185791015625e-07 ;  /* 0x00000004ff0a7431 */ /* 0x000fe200000001ff */
[----:B------:R-:W-:Y:S01]  /*0630*/  MOV R2, 0x0 ;  /* 0x0000000000027802 */ /* 0x000fe20000000f00 */
[----:B------:R-:W1:Y:S01]  /*0640*/  LDCU.64 UR4, c[0x4][0x10] ;  /* 0x01000200ff0477ac */ /* 0x000e620008000a00 */
[----:B------:R-:W-:Y:S01]  /*0650*/  LEA R11, R29, 0x3, 0x3 ;  /* 0x000000031d0b7811 */ /* 0x000fe200078e18ff */
[----:B0-----:R-:W-:Y:S01]  /*0660*/  LDS R0, [R13+0x1c] ;  /* 0x00001c000d007984 */ /* 0x001fe20000000800 */
[----:B------:R-:W-:Y:S01]  /*0670*/  MOV R6, R18 ;  /* 0x0000001200067202 */ /* 0x000fe20000000f00 */
[----:B------:R-:W-:Y:S02]  /*0680*/  IMAD.MOV.U32 R7, RZ, RZ, R19 ;  /* 0x000000ffff077224 */ /* 0x000fe400078e0013 */
[----:B------:R-:W0:Y:S04]  /*0690*/  LDS R3, [R13+0x2c] ;  /* 0x00002c000d037984 */ /* 0x000e280000000800 */
[----:B------:R2:W-:Y:S01]  /*06a0*/  STL.64 [R1], R10 ;  /* 0x0000000a01007387 */ /* 0x0005e20000100a00 */
[----:B-1----:R-:W-:-:S02]  /*06b0*/  IMAD.U32 R4, RZ, RZ, UR4 ;  /* 0x00000004ff047e24 */ /* 0x002fc4000f8e00ff */
[----:B------:R-:W-:Y:S02]  /*06c0*/  IMAD.U32 R5, RZ, RZ, UR5 ;  /* 0x00000005ff057e24 */ /* 0x000fe4000f8e00ff */
[----:B0-----:R-:W-:Y:S02]  /*06d0*/  FADD R0, R0, R3 ;  /* 0x0000000300007221 */ /* 0x001fe40000000000 */
[----:B------:R-:W0:Y:S02]  /*06e0*/  LDC.64 R2, c[0x4][R2] ;  /* 0x0100000002027b82 */ /* 0x000e240000000a00 */
[----:B------:R-:W1:Y:S01]  /*06f0*/  F2F.F64.F32 R8, R0 ;  /* 0x0000000000087310 */ /* 0x000e620000201800 */
[----:B------:R2:W-:Y:S04]  /*0700*/  STS [R13+0x2c], R0 ;  /* 0x00002c000d007388 */ /* 0x0005e80000000800 */
[----:B-1----:R2:W-:Y:S02]  /*0710*/  STL.64 [R1+0x8], R8 ;  /* 0x0000080801007387 */ /* 0x0025e40000100a00 */
[----:B------:R-:W-:-:S07]  /*0720*/  LEPC R20, `(.L_x_4) ;  /* 0x000000001014794e */ /* 0x000fce0000000000 */
[----:B0-2---:R-:W-:Y:S05]  /*0730*/  CALL.ABS.NOINC R2 ;  /* 0x0000000002007343 */ /* 0x005fea0003c00000 */
.L_x_4:
[----:B------:R-:W-:Y:S01]  /*0740*/  ISETP.GT.U32.AND P0, PT, R27, 0x6, PT ;  /* 0x000000061b00780c */ /* 0x000fe20003f04070 */
[----:B------:R-:W-:Y:S05]  /*0750*/  WARPSYNC.ALL ;  /* 0x0000000000007948 */ /* 0x000fea0003800000 */
[----:B------:R-:W-:Y:S07]  /*0760*/  BAR.SYNC.DEFER_BLOCKING 0x0 ;  /* 0x0000000000007b1d */ /* 0x000fee0000010000 */
[----:B------:R-:W-:Y:S05]  /*0770*/  @P0 BRA `(.L_x_5) ;  /* 0x00000000004c0947 */ /* 0x000fea0003800000 */
[----:B------:R-:W-:Y:S01]  /*0780*/  LEA R11, R27, R16, 0x4 ;  /* 0x000000101b0b7211 */ /* 0x000fe200078e20ff */
[----:B------:R-:W-:Y:S01]  /*0790*/  IMAD.MOV.U32 R28, RZ, RZ, 0x2 ;  /* 0x00000002ff1c7424 */ /* 0x000fe200078e00ff */
        /* <DEDUP_REMOVED lines=8> */
[----:B-1----:R-:W-:Y:S01]  /*0820*/  MOV R4, UR4 ;  /* 0x0000000400047c02 */ /* 0x002fe20008000f00 */
[----:B------:R-:W-:-:S02]  /*0830*/  IMAD.U32 R5, RZ, RZ, UR5 ;  /* 0x00000005ff057e24 */ /* 0x000fc4000f8e00ff */
[----:B0-----:R-:W-:Y:S02]  /*0840*/  FADD R0, R0, R3 ;  /* 0x0000000300007221 */ /* 0x001fe40000000000 */
[----:B------:R-:W0:Y:S02]  /*0850*/  LDC.64 R2, c[0x4][R2] ;  /* 0x0100000002027b82 */ /* 0x000e240000000a00 */
[----:B------:R-:W1:Y:S01]  /*0860*/  F2F.F64.F32 R8, R0 ;  /* 0x0000000000087310 */ /* 0x000e620000201800 */
[----:B------:R2:W-:Y:S04]  /*0870*/  STS [R11+0x14], R0 ;  /* 0x000014000b007388 */ /* 0x0005e80000000800 */
[----:B-1----:R2:W-:Y:S02]  /*0880*/  STL.64 [R1+0x8], R8 ;  /* 0x0000080801007387 */ /* 0x0025e40000100a00 */
[----:B------:R-:W-:-:S07]  /*0890*/  LEPC R20, `(.L_x_5) ;  /* 0x000000001014794e */ /* 0x000fce0000000000 */
[----:B0-2---:R-:W-:Y:S05]  /*08a0*/  CALL.ABS.NOINC R2 ;  /* 0x0000000002007343 */ /* 0x005fea0003c00000 */
.L_x_5:
        /* <DEDUP_REMOVED lines=8> */
[----:B------:R-:W-:Y:S01]  /*0930*/  MOV R6, R18 ;  /* 0x0000001200067202 */ /* 0x000fe20000000f00 */
[----:B0-----:R-:W-:Y:S01]  /*0940*/  LDS R0, [R27+0x4] ;  /* 0x000004001b007984 */ /* 0x001fe20000000800 */
[----:B------:R-:W-:Y:S02]  /*0950*/  IMAD.MOV.U32 R7, RZ, RZ, R19 ;  /* 0x000000ffff077224 */ /* 0x000fe400078e0013 */
[----:B------:R-:W0:Y:S01]  /*0960*/  LDC.64 R8, c[0x4][R8] ;  /* 0x0100000008087b82 */ /* 0x000e220000000a00 */
[----:B------:R-:W2:Y:S04]  /*0970*/  LDS R3, [R27+0x8] ;  /* 0x000008001b037984 */ /* 0x000ea80000000800 */
[----:B------:R3:W-:Y:S01]  /*0980*/  STL.64 [R1], R16 ;  /* 0x0000001001007387 */ /* 0x0007e20000100a00 */
[----:B-1----:R-:W-:Y:S01]  /*0990*/  MOV R4, UR4 ;  /* 0x0000000400047c02 */ /* 0x002fe20008000f00 */
[----:B------:R-:W-:-:S02]  /*09a0*/  IMAD.U32 R5, RZ, RZ, UR5 ;  /* 0x00000005ff057e24 */ /* 0x000fc4000f8e00ff */
[----:B--2---:R-:W-:-:S04]  /*09b0*/  FADD R0, R0, R3 ;  /* 0x0000000300007221 */ /* 0x004fc80000000000 */
[----:B------:R-:W1:Y:S01]  /*09c0*/  F2F.F64.F32 R2, R0 ;  /* 0x0000000000027310 */ /* 0x000e620000201800 */
[----:B------:R3:W-:Y:S04]  /*09d0*/  STS [R27+0x8], R0 ;  /* 0x000008001b007388 */ /* 0x0007e80000000800 */
[----:B01----:R3:W-:Y:S02]  /*09e0*/  STL.64 [R1+0x8], R2 ;  /* 0x0000080201007387 */ /* 0x0037e40000100a00 */
[----:B------:R-:W-:-:S07]  /*09f0*/  LEPC R20, `(.L_x_6) ;  /* 0x000000001014794e */ /* 0x000fce0000000000 */
[----:B---3--:R-:W-:Y:S05]  /*0a00*/  CALL.ABS.NOINC R8 ;  /* 0x0000000008007343 */ /* 0x008fea0003c00000 */
.L_x_6:
[----:B0-----:R-:W0:Y:S01]  /*0a10*/  LDC R0, c[0x0][0x390] ;  /* 0x0000e400ff007b82 */ /* 0x001e220000000800 */
[----:B------:R-:W-:Y:S05]  /*0a20*/  WARPSYNC.ALL ;  /* 0x0000000000007948 */ /* 0x000fea0003800000 */
[----:B------:R-:W-:Y:S02]  /*0a30*/  LEA R9, R25, R22, 0x2 ;  /* 0x0000001619097211 */ /* 0x000fe400078e10ff */
[----:B------:R-:W-:Y:S01]  /*0a40*/  BAR.SYNC.DEFER_BLOCKING 0x0 ;  /* 0x0000000000007b1d */ /* 0x000fe20000010000 */
[-C--:B0-----:R-:W-:Y:S02]  /*0a50*/  ISETP.GE.AND P0, PT, R24, R0.reuse, PT ;  /* 0x000000001800720c */ /* 0x081fe40003f06270 */
[----:B------:R-:W-:-:S11]  /*0a60*/  ISETP.GE.U32.AND P1, PT, R23, R0, PT ;  /* 0x000000001700720c */ /* 0x000fd60003f26070 */
[----:B------:R-:W0:Y:S01]  /*0a70*/  @!P0 LDS R7, [R22] ;  /* 0x0000000016078984 */ /* 0x000e220000000800 */
[----:B------:R-:W1:Y:S03]  /*0a80*/  @!P0 LDC.64 R2, c[0x0][0x388] ;  /* 0x0000e200ff028b82 */ /* 0x000e660000000a00 */
[----:B------:R-:W2:Y:S05]  /*0a90*/  @!P1 LDS R9, [R9] ;  /* 0x0000000009099984 */ /* 0x000eaa0000000800 */
[----:B------:R-:W3:Y:S01]  /*0aa0*/  @!P1 LDC.64 R4, c[0x0][0x388] ;  /* 0x0000e200ff049b82 */ /* 0x000ee20000000a00 */
[----:B-1----:R-:W-:-:S04]  /*0ab0*/  @!P0 IMAD.WIDE R24, R24, 0x4, R2 ;  /* 0x0000000418188825 */ /* 0x002fc800078e0202 */
[----:B---3--:R-:W-:Y:S01]  /*0ac0*/  @!P1 IMAD.WIDE.U32 R2, R23, 0x4, R4 ;  /* 0x0000000417029825 */ /* 0x008fe200078e0004 */
[----:B0-----:R-:W-:Y:S04]  /*0ad0*/  @!P0 STG.E desc[UR36][R24.64], R7 ;  /* 0x0000000718008986 */ /* 0x001fe8000c101924 */
[----:B--2---:R-:W-:Y:S01]  /*0ae0*/  @!P1 STG.E desc[UR36][R2.64], R9 ;  /* 0x0000000902009986 */ /* 0x004fe2000c101924 */
[----:B------:R-:W-:Y:S06]  /*0af0*/  BAR.SYNC.DEFER_BLOCKING 0x0 ;  /* 0x0000000000007b1d */ /* 0x000fec0000010000 */
[----:B------:R-:W-:Y:S05]  /*0b00*/  EXIT ;  /* 0x000000000000794d */ /* 0x000fea0003800000 */
.L_x_7:
[----:B------:R-:W-:-:S00]  /*0b10*/  BRA `(.L_x_7) ;  /* 0xfffffffc00fc7947 */ /* 0x000fc0000383ffff */
[----:B------:R-:W-:-:S00]  /*0b20*/  NOP ;  /* 0x0000000000007918 */ /* 0x000fc00000000000 */
        /* <DEDUP_REMOVED lines=13> */
.L_x_8:


//--------------------- .nv.global.init           --------------------------
	.section	.nv.global.init,"aw",@progbits
.nv.global.init:
	.type		$str,@object
	.size		$str,($str$1 - $str)
$str:
        /*0000*/ 	.byte	0x55, 0x70, 0x2d, 0x53, 0x77, 0x65, 0x65, 0x70, 0x3a, 0x20, 0x73, 0x74, 0x72, 0x69, 0x64, 0x65
        /*0010*/ 	.byte	0x3d, 0x25, 0x64, 0x2c, 0x20, 0x69, 0x6e, 0x64, 0x65, 0x78, 0x3d, 0x25, 0x64, 0x2c, 0x20, 0x76
        /*0020*/ 	.byte	0x61, 0x6c, 0x3d, 0x25, 0x2e, 0x32, 0x66, 0x0a, 0x00
	.type		$str$1,@object
	.size		$str$1,(.L_1 - $str$1)
$str$1:
        /*0029*/ 	.byte	0x44, 0x6f, 0x77, 0x6e, 0x2d, 0x53, 0x77, 0x65, 0x65, 0x70, 0x3a, 0x20, 0x73, 0x74, 0x72, 0x69
        /*0039*/ 	.byte	0x64, 0x65, 0x3d, 0x25, 0x64, 0x2c, 0x20, 0x69, 0x6e, 0x64, 0x65, 0x78, 0x3d, 0x25, 0x64, 0x2c
        /*0049*/ 	.byte	0x20, 0x76, 0x61, 0x6c, 0x3d, 0x25, 0x2e, 0x32, 0x66, 0x0a, 0x00
.L_1:


//--------------------- .nv.shared._Z16prefixsum_kernelPfS_i --------------------------
	.section	.nv.shared._Z16prefixsum_kernelPfS_i,"aw",@nobits
	.sectionflags	@""
	.align	4
.nv.shared._Z16prefixsum_kernelPfS_i:
	.zero		1152


//--------------------- .nv.shared.reserved.0     --------------------------
	.section	.nv.shared.reserved.0,"aw",@nobits
	.weak		__nv_reservedSMEM_offset_0_alias
	.size		__nv_reservedSMEM_offset_0_alias, 0, 64
	.other		__nv_reservedSMEM_offset_0_alias,@"STO_CUDA_RESERVED_SHARED STV_DEFAULT"
__nv_reservedSMEM_offset_0_alias:
	.zero		0
	.zero		64


//--------------------- .nv.constant0._Z16prefixsum_kernelPfS_i --------------------------
	.section	.nv.constant0._Z16prefixsum_kernelPfS_i,"a",@progbits
	.sectionflags	@""
	.align	4
.nv.constant0._Z16prefixsum_kernelPfS_i:
	.zero		916


//--------------------- SYMBOLS --------------------------

	.type		.nv.reservedSmem.offset0,@object
	.size		.nv.reservedSmem.offset0,0x4
	.type		.nv.reservedSmem.cap,@object
	.size		.nv.reservedSmem.cap,0x4
	.type		vprintf,@function
